	.headerflags	@"EF_CUDA_TEXMODE_UNIFIED EF_CUDA_64BIT_ADDRESS EF_CUDA_ACCELERATORS EF_CUDA_SM90 EF_CUDA_VIRTUAL_SM(EF_CUDA_SM90)"
	.elftype	@"ET_EXEC"


//--------------------- .nv.info                  --------------------------
	.section	.nv.info,"",@"SHT_CUDA_INFO"
	.align	4


	//----- nvinfo : EIATTR_REGCOUNT
	.align		4
        /*0000*/ 	.byte	0x04, 0x2f
        /*0002*/ 	.short	(.L_1 - .L_0)
	.align		4
.L_0:
        /*0004*/ 	.word	index@(triton_poi_fused__to_copy_7)
        /*0008*/ 	.word	0x00000009


	//----- nvinfo : EIATTR_MIN_STACK_SIZE
	.align		4
.L_1:
        /*000c*/ 	.byte	0x04, 0x12
        /*000e*/ 	.short	(.L_3 - .L_2)
	.align		4
.L_2:
        /*0010*/ 	.word	index@(triton_poi_fused__to_copy_7)
        /*0014*/ 	.word	0x00000000


	//----- nvinfo : EIATTR_FRAME_SIZE
	.align		4
.L_3:
        /*0018*/ 	.byte	0x04, 0x11
        /*001a*/ 	.short	(.L_5 - .L_4)
	.align		4
.L_4:
        /*001c*/ 	.word	index@(triton_poi_fused__to_copy_7)
        /*0020*/ 	.word	0x00000000


	//----- nvinfo : EIATTR_MIN_STACK_SIZE
	.align		4
.L_5:
        /*0024*/ 	.byte	0x04, 0x12
        /*0026*/ 	.short	(.L_7 - .L_6)
	.align		4
.L_6:
        /*0028*/ 	.word	index@(triton_poi_fused__to_copy_7)
        /*002c*/ 	.word	0x00000000
.L_7:


//--------------------- .nv.info.triton_poi_fused__to_copy_7 --------------------------
	.section	.nv.info.triton_poi_fused__to_copy_7,"",@"SHT_CUDA_INFO"
	.sectionflags	@""
	.align	4


	//----- nvinfo : EIATTR_CUDA_API_VERSION
	.align		4
        /*0000*/ 	.byte	0x04, 0x37
        /*0002*/ 	.short	(.L_9 - .L_8)
.L_8:
        /*0004*/ 	.word	0x0000007c


	//----- nvinfo : EIATTR_KPARAM_INFO
	.align		4
.L_9:
        /*0008*/ 	.byte	0x04, 0x17
        /*000a*/ 	.short	(.L_11 - .L_10)
.L_10:
        /*000c*/ 	.word	0x00000000
        /*0010*/ 	.short	0x0001
        /*0012*/ 	.short	0x0008
        /*0014*/ 	.byte	0x00, 0xf0, 0x11, 0x00


	//----- nvinfo : EIATTR_KPARAM_INFO
	.align		4
.L_11:
        /*0018*/ 	.byte	0x04, 0x17
        /*001a*/ 	.short	(.L_13 - .L_12)
.L_12:
        /*001c*/ 	.word	0x00000000
        /*0020*/ 	.short	0x0000
        /*0022*/ 	.short	0x0000
        /*0024*/ 	.byte	0x00, 0xf4, 0x21, 0x00


	//----- nvinfo : EIATTR_SPARSE_MMA_MASK
	.align		4
.L_13:
        /*0028*/ 	.byte	0x03, 0x50
        /*002a*/ 	.short	0x0000


	//----- nvinfo : EIATTR_MAXREG_COUNT
	.align		4
        /*002c*/ 	.byte	0x03, 0x1b
        /*002e*/ 	.short	0x00ff


	//----- nvinfo : EIATTR_EXIT_INSTR_OFFSETS
	.align		4
        /*0030*/ 	.byte	0x04, 0x1c
        /*0032*/ 	.short	(.L_15 - .L_14)


	//   ....[0]....
.L_14:
        /*0034*/ 	.word	0x000000e0


	//   ....[1]....
        /*0038*/ 	.word	0x00000110


	//----- nvinfo : EIATTR_REQNTID
	.align		4
.L_15:
        /*003c*/ 	.byte	0x04, 0x10
        /*003e*/ 	.short	(.L_17 - .L_16)
.L_16:
        /*0040*/ 	.word	0x00000020
        /*0044*/ 	.word	0x00000001
        /*0048*/ 	.word	0x00000001


	//----- nvinfo : EIATTR_CBANK_PARAM_SIZE
	.align		4
.L_17:
        /*004c*/ 	.byte	0x03, 0x19
        /*004e*/ 	.short	0x000c


	//----- nvinfo : EIATTR_PARAM_CBANK
	.align		4
        /*0050*/ 	.byte	0x04, 0x0a
        /*0052*/ 	.short	(.L_19 - .L_18)
	.align		4
.L_18:
        /*0054*/ 	.word	index@(.nv.constant0.triton_poi_fused__to_copy_7)
        /*0058*/ 	.short	0x0210
        /*005a*/ 	.short	0x000c


	//----- nvinfo : EIATTR_SW_WAR
	.align		4
.L_19:
        /*005c*/ 	.byte	0x04, 0x36
        /*005e*/ 	.short	(.L_21 - .L_20)
.L_20:
        /*0060*/ 	.word	0x00000008
.L_21:


//--------------------- .nv.callgraph             --------------------------
	.section	.nv.callgraph,"",@"SHT_CUDA_CALLGRAPH"
	.align	4
	.sectionentsize	8
	.align		4
        /*0000*/ 	.word	0x00000000
	.align		4
        /*0004*/ 	.word	0xffffffff
	.align		4
        /*0008*/ 	.word	0x00000000
	.align		4
        /*000c*/ 	.word	0xfffffffe
	.align		4
        /*0010*/ 	.word	0x00000000
	.align		4
        /*0014*/ 	.word	0xfffffffd
	.align		4
        /*0018*/ 	.word	0x00000000
	.align		4
        /*001c*/ 	.word	0xfffffffc


//--------------------- .text.triton_poi_fused__to_copy_7 --------------------------
	.section	.text.triton_poi_fused__to_copy_7,"ax",@progbits
	.align	128
        .global         triton_poi_fused__to_copy_7
        .type           triton_poi_fused__to_copy_7,@function
        .size           triton_poi_fused__to_copy_7,(.L_x_1 - triton_poi_fused__to_copy_7)
        .other          triton_poi_fused__to_copy_7,@"STO_CUDA_ENTRY STV_DEFAULT"
triton_poi_fused__to_copy_7:
.text.triton_poi_fused__to_copy_7:
[----:B------:R-:W0:Y:S02]  /*0000*/  LDC R1, c[0x0][0x28] ;  /* 0x00000a00ff017b82 */ /* 0x000e240000000800 */
[----:B------:R-:W1:Y:S01]  /*0010*/  S2R R6, SR_TID.X ;  /* 0x0000000000067919 */ /* 0x000e620000002100 */
[----:B------:R-:W2:Y:S01]  /*0020*/  LDC.64 R2, c[0x0][0x210] ;  /* 0x00008400ff027b82 */ /* 0x000ea20000000a00 */
[----:B------:R-:W3:Y:S01]  /*0030*/  S2R R5, SR_CTAID.X ;  /* 0x0000000000057919 */ /* 0x000ee20000002500 */
[C---:B-1----:R-:W-:Y:S02]  /*0040*/  LOP3.LUT R0, R6.reuse, 0xf, RZ, 0xc0, !PT ;  /* 0x0000000f06007812 */ /* 0x042fe400078ec0ff */
[----:B------:R-:W-:-:S03]  /*0050*/  LOP3.LUT P0, RZ, R6, 0x10, RZ, 0xc0, !PT ;  /* 0x0000001006ff7812 */ /* 0x000fc6000780c0ff */
[----:B---3--:R-:W-:-:S04]  /*0060*/  IMAD R5, R5, 0x10, R0 ;  /* 0x0000001005057824 */ /* 0x008fc800078e0200 */
[C---:B--2---:R-:W-:Y:S01]  /*0070*/  IMAD.WIDE R2, R5.reuse, 0x8, R2 ;  /* 0x0000000805027825 */ /* 0x044fe200078e0202 */
[----:B------:R-:W-:Y:S02]  /*0080*/  I2FP.F32.S32 R0, R5 ;  /* 0x0000000500007245 */ /* 0x000fe40000201400 */
[----:B------:R-:W-:-:S03]  /*0090*/  ISETP.LT.AND P0, PT, R5, 0x10, !P0 ;  /* 0x000000100500780c */ /* 0x000fc60004701270 */
[----:B------:R-:W-:-:S05]  /*00a0*/  FMUL R0, R0, 0.46666666865348815918 ;  /* 0x3eeeeeef00007820 */ /* 0x000fca0000400000 */
[----:B------:R-:W-:-:S04]  /*00b0*/  FMNMX R0, RZ, R0, !PT ;  /* 0x00000000ff007209 */ /* 0x000fc80007800000 */
[----:B------:R-:W1:Y:S02]  /*00c0*/  F2I.TRUNC.NTZ R4, R0 ;  /* 0x0000000000047305 */ /* 0x000e64000020f100 */
[----:B-1----:R-:W-:Y:S01]  /*00d0*/  SHF.R.S32.HI R5, RZ, 0x1f, R4 ;  /* 0x0000001fff057819 */ /* 0x002fe20000011404 */
[----:B------:R-:W-:Y:S06]  /*00e0*/  @!P0 EXIT ;  /* 0x000000000000894d */ /* 0x000fec0003800000 */
[----:B------:R-:W-:Y:S02]  /*00f0*/  ULDC.64 UR4, c[0x0][0x208] ;  /* 0x0000820000047ab9 */ /* 0x000fe40000000a00 */
[----:B------:R-:W-:Y:S01]  /*0100*/  STG.E.64 desc[UR4][R2.64], R4 ;  /* 0x0000000402007986 */ /* 0x000fe2000c101b04 */
[----:B------:R-:W-:Y:S05]  /*0110*/  EXIT ;  /* 0x000000000000794d */ /* 0x000fea0003800000 */
.L_x_0:
[----:B------:R-:W-:-:S00]  /*0120*/  BRA `(.L_x_0) ;  /* 0xfffffffc00fc7947 */ /* 0x000fc0000383ffff */
[----:B------:R-:W-:-:S00]  /*0130*/  NOP ;  /* 0x0000000000007918 */ /* 0x000fc00000000000 */
        /* <DEDUP_REMOVED lines=12> */
.L_x_1:


//--------------------- .nv.constant0.triton_poi_fused__to_copy_7 --------------------------
	.section	.nv.constant0.triton_poi_fused__to_copy_7,"a",@progbits
	.sectionflags	@""
	.align	4
.nv.constant0.triton_poi_fused__to_copy_7:
	.zero		540
